//
// Generated by NVIDIA NVVM Compiler
//
// Compiler Build ID: CL-36424714
// Cuda compilation tools, release 13.0, V13.0.88
// Based on NVVM 20.0.0
//

.version 9.0
.target sm_100
.address_size 64

	// .globl	_Z6warmupv

.visible .entry _Z6warmupv()
{


	ret;

}
	// .globl	_Z25matrixInvertColumn_kernelPfS_ii
.visible .entry _Z25matrixInvertColumn_kernelPfS_ii(
	.param .u64 .ptr .align 1 _Z25matrixInvertColumn_kernelPfS_ii_param_0,
	.param .u64 .ptr .align 1 _Z25matrixInvertColumn_kernelPfS_ii_param_1,
	.param .u32 _Z25matrixInvertColumn_kernelPfS_ii_param_2,
	.param .u32 _Z25matrixInvertColumn_kernelPfS_ii_param_3
)
{
	.reg .pred 	%p<2>;
	.reg .b32 	%r<14>;
	.reg .b32 	%f<2>;
	.reg .b64 	%rd<9>;

	ld.param.u64 	%rd1, [_Z25matrixInvertColumn_kernelPfS_ii_param_0];
	ld.param.u64 	%rd2, [_Z25matrixInvertColumn_kernelPfS_ii_param_1];
	ld.param.u32 	%r2, [_Z25matrixInvertColumn_kernelPfS_ii_param_2];
	ld.param.u32 	%r3, [_Z25matrixInvertColumn_kernelPfS_ii_param_3];
	mov.u32 	%r4, %ctaid.x;
	mov.u32 	%r5, %ntid.x;
	mov.u32 	%r6, %tid.x;
	mad.lo.s32 	%r1, %r4, %r5, %r6;
	mul.lo.s32 	%r7, %r3, %r2;
	setp.ge.s32 	%p1, %r1, %r7;
	@%p1 bra 	$L__BB1_2;
	cvta.to.global.u64 	%rd3, %rd1;
	cvta.to.global.u64 	%rd4, %rd2;
	div.s32 	%r8, %r1, %r2;
	mul.lo.s32 	%r9, %r8, %r2;
	sub.s32 	%r10, %r1, %r9;
	not.b32 	%r11, %r8;
	add.s32 	%r12, %r2, %r11;
	mad.lo.s32 	%r13, %r12, %r2, %r10;
	mul.wide.s32 	%rd5, %r13, 4;
	add.s64 	%rd6, %rd3, %rd5;
	ld.global.f32 	%f1, [%rd6];
	mul.wide.s32 	%rd7, %r1, 4;
	add.s64 	%rd8, %rd4, %rd7;
	st.global.f32 	[%rd8], %f1;
$L__BB1_2:
	bar.sync 	0;
	ret;

}
	// .globl	_Z11floattohalfPfP6__halfl
.visible .entry _Z11floattohalfPfP6__halfl(
	.param .u64 .ptr .align 1 _Z11floattohalfPfP6__halfl_param_0,
	.param .u64 .ptr .align 1 _Z11floattohalfPfP6__halfl_param_1,
	.param .u64 _Z11floattohalfPfP6__halfl_param_2
)
{
	.reg .pred 	%p<2>;
	.reg .b16 	%rs<2>;
	.reg .b32 	%r<5>;
	.reg .b32 	%f<2>;
	.reg .b64 	%rd<11>;

	ld.param.u64 	%rd2, [_Z11floattohalfPfP6__halfl_param_0];
	ld.param.u64 	%rd3, [_Z11floattohalfPfP6__halfl_param_1];
	ld.param.u64 	%rd4, [_Z11floattohalfPfP6__halfl_param_2];
	mov.u32 	%r1, %ctaid.x;
	mov.u32 	%r2, %ntid.x;
	mov.u32 	%r3, %tid.x;
	mad.lo.s32 	%r4, %r1, %r2, %r3;
	cvt.u64.u32 	%rd1, %r4;
	setp.le.s64 	%p1, %rd4, %rd1;
	@%p1 bra 	$L__BB2_2;
	cvta.to.global.u64 	%rd5, %rd2;
	cvta.to.global.u64 	%rd6, %rd3;
	shl.b64 	%rd7, %rd1, 2;
	add.s64 	%rd8, %rd5, %rd7;
	ld.global.f32 	%f1, [%rd8];
	// begin inline asm
	{  cvt.rn.f16.f32 %rs1, %f1;}

	// end inline asm
	shl.b64 	%rd9, %rd1, 1;
	add.s64 	%rd10, %rd6, %rd9;
	st.global.u16 	[%rd10], %rs1;
$L__BB2_2:
	bar.sync 	0;
	ret;

}


// ===== COMPILED SASS (sm_100) =====

	.target	sm_100

	.elftype	@"ET_EXEC"


//--------------------- .note.nv.tkinfo           --------------------------
	.section	.note.nv.tkinfo,"",@"SHT_NOTE"
	.sectionflags	@"SHF_NOTE_NV_TKINFO"
	.tkinfo
        /*0018*/ 	.word	0x00000002
        /*0030*/ 	.string	""
        /*0030*/ 	.string	"ptxas"
        /*0030*/ 	.string	"Cuda compilation tools, release 13.0, V13.0.88"
        /*0030*/ 	.string	"Build cuda_13.0.r13.0/compiler.36424714_0"
        /*0030*/ 	.string	"-arch sm_100 -m 64 "



//--------------------- .note.nv.cuinfo           --------------------------
	.section	.note.nv.cuinfo,"",@"SHT_NOTE"
	.sectionflags	@"SHF_NOTE_NV_CUINFO"
        /*0018*/ 	.short	0x0002
        /*001a*/ 	.short	0x0064
        /*001c*/ 	.short	0x0082
	.zero		2


//--------------------- .nv.info                  --------------------------
	.section	.nv.info,"",@"SHT_CUDA_INFO"
	.align	4


	//----- nvinfo : EIATTR_REGCOUNT
	.align		4
        /*0000*/ 	.byte	0x04, 0x2f
        /*0002*/ 	.short	(.L_1 - .L_0)
	.align		4
.L_0:
        /*0004*/ 	.word	index@(_Z6warmupv)
        /*0008*/ 	.word	0x00000004


	//----- nvinfo : EIATTR_FRAME_SIZE
	.align		4
.L_1:
        /*000c*/ 	.byte	0x04, 0x11
        /*000e*/ 	.short	(.L_3 - .L_2)
	.align		4
.L_2:
        /*0010*/ 	.word	index@(_Z6warmupv)
        /*0014*/ 	.word	0x00000000


	//----- nvinfo : EIATTR_REGCOUNT
	.align		4
.L_3:
        /*0018*/ 	.byte	0x04, 0x2f
        /*001a*/ 	.short	(.L_5 - .L_4)
	.align		4
.L_4:
        /*001c*/ 	.word	index@(_Z25matrixInvertColumn_kernelPfS_ii)
        /*0020*/ 	.word	0x0000000c


	//----- nvinfo : EIATTR_FRAME_SIZE
	.align		4
.L_5:
        /*0024*/ 	.byte	0x04, 0x11
        /*0026*/ 	.short	(.L_7 - .L_6)
	.align		4
.L_6:
        /*0028*/ 	.word	index@(_Z25matrixInvertColumn_kernelPfS_ii)
        /*002c*/ 	.word	0x00000000


	//----- nvinfo : EIATTR_REGCOUNT
	.align		4
.L_7:
        /*0030*/ 	.byte	0x04, 0x2f
        /*0032*/ 	.short	(.L_9 - .L_8)
	.align		4
.L_8:
        /*0034*/ 	.word	index@(_Z11floattohalfPfP6__halfl)
        /*0038*/ 	.word	0x00000008


	//----- nvinfo : EIATTR_FRAME_SIZE
	.align		4
.L_9:
        /*003c*/ 	.byte	0x04, 0x11
        /*003e*/ 	.short	(.L_11 - .L_10)
	.align		4
.L_10:
        /*0040*/ 	.word	index@(_Z11floattohalfPfP6__halfl)
        /*0044*/ 	.word	0x00000000


	//----- nvinfo : EIATTR_MIN_STACK_SIZE
	.align		4
.L_11:
        /*0048*/ 	.byte	0x04, 0x12
        /*004a*/ 	.short	(.L_13 - .L_12)
	.align		4
.L_12:
        /*004c*/ 	.word	index@(_Z11floattohalfPfP6__halfl)
        /*0050*/ 	.word	0x00000000


	//----- nvinfo : EIATTR_MIN_STACK_SIZE
	.align		4
.L_13:
        /*0054*/ 	.byte	0x04, 0x12
        /*0056*/ 	.short	(.L_15 - .L_14)
	.align		4
.L_14:
        /*0058*/ 	.word	index@(_Z25matrixInvertColumn_kernelPfS_ii)
        /*005c*/ 	.word	0x00000000


	//----- nvinfo : EIATTR_MIN_STACK_SIZE
	.align		4
.L_15:
        /*0060*/ 	.byte	0x04, 0x12
        /*0062*/ 	.short	(.L_17 - .L_16)
	.align		4
.L_16:
        /*0064*/ 	.word	index@(_Z6warmupv)
        /*0068*/ 	.word	0x00000000
.L_17:


//--------------------- .nv.compat                --------------------------
	.section	.nv.compat,"",@"SHT_CUDA_COMPAT_INFO"
	.align	4
        /*0000*/ 	.byte	0x02, 0x09, 0x00, 0x00, 0x02, 0x02, 0x01, 0x00, 0x02, 0x05, 0x05, 0x00, 0x03, 0x07, 0x01, 0x01
        /*0010*/ 	.byte	0x02, 0x03, 0x00, 0x00, 0x02, 0x06, 0x01, 0x00, 0x04, 0x0b, 0x08, 0x00, 0x09, 0x00, 0x00, 0x00
        /*0020*/ 	.byte	0x00, 0x00, 0x00, 0x00


//--------------------- .nv.info._Z11floattohalfPfP6__halfl --------------------------
	.section	.nv.info._Z11floattohalfPfP6__halfl,"",@"SHT_CUDA_INFO"
	.sectionflags	@""
	.align	4


	//----- nvinfo : EIATTR_CUDA_API_VERSION
	.align		4
        /*0000*/ 	.byte	0x04, 0x37
        /*0002*/ 	.short	(.L_19 - .L_18)
.L_18:
        /*0004*/ 	.word	0x00000082


	//----- nvinfo : EIATTR_KPARAM_INFO
	.align		4
.L_19:
        /*0008*/ 	.byte	0x04, 0x17
        /*000a*/ 	.short	(.L_21 - .L_20)
.L_20:
        /*000c*/ 	.word	0x00000000
        /*0010*/ 	.short	0x0002
        /*0012*/ 	.short	0x0010
        /*0014*/ 	.byte	0x00, 0xf0, 0x21, 0x00


	//----- nvinfo : EIATTR_KPARAM_INFO
	.align		4
.L_21:
        /*0018*/ 	.byte	0x04, 0x17
        /*001a*/ 	.short	(.L_23 - .L_22)
.L_22:
        /*001c*/ 	.word	0x00000000
        /*0020*/ 	.short	0x0001
        /*0022*/ 	.short	0x0008
        /*0024*/ 	.byte	0x00, 0xf5, 0x21, 0x00


	//----- nvinfo : EIATTR_KPARAM_INFO
	.align		4
.L_23:
        /*0028*/ 	.byte	0x04, 0x17
        /*002a*/ 	.short	(.L_25 - .L_24)
.L_24:
        /*002c*/ 	.word	0x00000000
        /*0030*/ 	.short	0x0000
        /*0032*/ 	.short	0x0000
        /*0034*/ 	.byte	0x00, 0xf5, 0x21, 0x00


	//----- nvinfo : EIATTR_SPARSE_MMA_MASK
	.align		4
.L_25:
        /*0038*/ 	.byte	0x03, 0x50
        /*003a*/ 	.short	0x0000


	//----- nvinfo : EIATTR_MAXREG_COUNT
	.align		4
        /*003c*/ 	.byte	0x03, 0x1b
        /*003e*/ 	.short	0x00ff


	//----- nvinfo : EIATTR_NUM_BARRIERS
	.align		4
        /*0040*/ 	.byte	0x02, 0x4c
        /*0042*/ 	.byte	0x01
	.zero		1


	//----- nvinfo : EIATTR_MERCURY_ISA_VERSION
	.align		4
        /*0044*/ 	.byte	0x03, 0x5f
        /*0046*/ 	.short	0x0101


	//----- nvinfo : EIATTR_VRC_CTA_INIT_COUNT
	.align		4
        /*0048*/ 	.byte	0x02, 0x4a
	.zero		1
	.zero		1


	//----- nvinfo : EIATTR_EXIT_INSTR_OFFSETS
	.align		4
        /*004c*/ 	.byte	0x04, 0x1c
        /*004e*/ 	.short	(.L_27 - .L_26)


	//   ....[0]....
.L_26:
        /*0050*/ 	.word	0x00000150


	//----- nvinfo : EIATTR_CRS_STACK_SIZE
	.align		4
.L_27:
        /*0054*/ 	.byte	0x04, 0x1e
        /*0056*/ 	.short	(.L_29 - .L_28)
.L_28:
        /*0058*/ 	.word	0x00000000


	//----- nvinfo : EIATTR_CBANK_PARAM_SIZE
	.align		4
.L_29:
        /*005c*/ 	.byte	0x03, 0x19
        /*005e*/ 	.short	0x0018


	//----- nvinfo : EIATTR_PARAM_CBANK
	.align		4
        /*0060*/ 	.byte	0x04, 0x0a
        /*0062*/ 	.short	(.L_31 - .L_30)
	.align		4
.L_30:
        /*0064*/ 	.word	index@(.nv.constant0._Z11floattohalfPfP6__halfl)
        /*0068*/ 	.short	0x0380
        /*006a*/ 	.short	0x0018


	//----- nvinfo : EIATTR_SW_WAR
	.align		4
.L_31:
        /*006c*/ 	.byte	0x04, 0x36
        /*006e*/ 	.short	(.L_33 - .L_32)
.L_32:
        /*0070*/ 	.word	0x00000008
.L_33:


//--------------------- .nv.info._Z25matrixInvertColumn_kernelPfS_ii --------------------------
	.section	.nv.info._Z25matrixInvertColumn_kernelPfS_ii,"",@"SHT_CUDA_INFO"
	.sectionflags	@""
	.align	4


	//----- nvinfo : EIATTR_CUDA_API_VERSION
	.align		4
        /*0000*/ 	.byte	0x04, 0x37
        /*0002*/ 	.short	(.L_35 - .L_34)
.L_34:
        /*0004*/ 	.word	0x00000082


	//----- nvinfo : EIATTR_KPARAM_INFO
	.align		4
.L_35:
        /*0008*/ 	.byte	0x04, 0x17
        /*000a*/ 	.short	(.L_37 - .L_36)
.L_36:
        /*000c*/ 	.word	0x00000000
        /*0010*/ 	.short	0x0003
        /*0012*/ 	.short	0x0014
        /*0014*/ 	.byte	0x00, 0xf0, 0x11, 0x00


	//----- nvinfo : EIATTR_KPARAM_INFO
	.align		4
.L_37:
        /*0018*/ 	.byte	0x04, 0x17
        /*001a*/ 	.short	(.L_39 - .L_38)
.L_38:
        /*001c*/ 	.word	0x00000000
        /*0020*/ 	.short	0x0002
        /*0022*/ 	.short	0x0010
        /*0024*/ 	.byte	0x00, 0xf0, 0x11, 0x00


	//----- nvinfo : EIATTR_KPARAM_INFO
	.align		4
.L_39:
        /*0028*/ 	.byte	0x04, 0x17
        /*002a*/ 	.short	(.L_41 - .L_40)
.L_40:
        /*002c*/ 	.word	0x00000000
        /*0030*/ 	.short	0x0001
        /*0032*/ 	.short	0x0008
        /*0034*/ 	.byte	0x00, 0xf5, 0x21, 0x00


	//----- nvinfo : EIATTR_KPARAM_INFO
	.align		4
.L_41:
        /*0038*/ 	.byte	0x04, 0x17
        /*003a*/ 	.short	(.L_43 - .L_42)
.L_42:
        /*003c*/ 	.word	0x00000000
        /*0040*/ 	.short	0x0000
        /*0042*/ 	.short	0x0000
        /*0044*/ 	.byte	0x00, 0xf5, 0x21, 0x00


	//----- nvinfo : EIATTR_SPARSE_MMA_MASK
	.align		4
.L_43:
        /*0048*/ 	.byte	0x03, 0x50
        /*004a*/ 	.short	0x0000


	//----- nvinfo : EIATTR_MAXREG_COUNT
	.align		4
        /*004c*/ 	.byte	0x03, 0x1b
        /*004e*/ 	.short	0x00ff


	//----- nvinfo : EIATTR_NUM_BARRIERS
	.align		4
        /*0050*/ 	.byte	0x02, 0x4c
        /*0052*/ 	.byte	0x01
	.zero		1


	//----- nvinfo : EIATTR_MERCURY_ISA_VERSION
	.align		4
        /*0054*/ 	.byte	0x03, 0x5f
        /*0056*/ 	.short	0x0101


	//----- nvinfo : EIATTR_VRC_CTA_INIT_COUNT
	.align		4
        /*0058*/ 	.byte	0x02, 0x4a
	.zero		1
	.zero		1


	//----- nvinfo : EIATTR_EXIT_INSTR_OFFSETS
	.align		4
        /*005c*/ 	.byte	0x04, 0x1c
        /*005e*/ 	.short	(.L_45 - .L_44)


	//   ....[0]....
.L_44:
        /*0060*/ 	.word	0x00000300


	//----- nvinfo : EIATTR_CRS_STACK_SIZE
	.align		4
.L_45:
        /*0064*/ 	.byte	0x04, 0x1e
        /*0066*/ 	.short	(.L_47 - .L_46)
.L_46:
        /*0068*/ 	.word	0x00000000


	//----- nvinfo : EIATTR_CBANK_PARAM_SIZE
	.align		4
.L_47:
        /*006c*/ 	.byte	0x03, 0x19
        /*006e*/ 	.short	0x0018


	//----- nvinfo : EIATTR_PARAM_CBANK
	.align		4
        /*0070*/ 	.byte	0x04, 0x0a
        /*0072*/ 	.short	(.L_49 - .L_48)
	.align		4
.L_48:
        /*0074*/ 	.word	index@(.nv.constant0._Z25matrixInvertColumn_kernelPfS_ii)
        /*0078*/ 	.short	0x0380
        /*007a*/ 	.short	0x0018


	//----- nvinfo : EIATTR_SW_WAR
	.align		4
.L_49:
        /*007c*/ 	.byte	0x04, 0x36
        /*007e*/ 	.short	(.L_51 - .L_50)
.L_50:
        /*0080*/ 	.word	0x00000008
.L_51:


//--------------------- .nv.info._Z6warmupv       --------------------------
	.section	.nv.info._Z6warmupv,"",@"SHT_CUDA_INFO"
	.sectionflags	@""
	.align	4


	//----- nvinfo : EIATTR_CUDA_API_VERSION
	.align		4
        /*0000*/ 	.byte	0x04, 0x37
        /*0002*/ 	.short	(.L_53 - .L_52)
.L_52:
        /*0004*/ 	.word	0x00000082


	//----- nvinfo : EIATTR_SPARSE_MMA_MASK
	.align		4
.L_53:
        /*0008*/ 	.byte	0x03, 0x50
        /*000a*/ 	.short	0x0000


	//----- nvinfo : EIATTR_MAXREG_COUNT
	.align		4
        /*000c*/ 	.byte	0x03, 0x1b
        /*000e*/ 	.short	0x00ff


	//----- nvinfo : EIATTR_MERCURY_ISA_VERSION
	.align		4
        /*0010*/ 	.byte	0x03, 0x5f
        /*0012*/ 	.short	0x0101


	//----- nvinfo : EIATTR_VRC_CTA_INIT_COUNT
	.align		4
        /*0014*/ 	.byte	0x02, 0x4a
	.zero		1
	.zero		1


	//----- nvinfo : EIATTR_EXIT_INSTR_OFFSETS
	.align		4
        /*0018*/ 	.byte	0x04, 0x1c
        /*001a*/ 	.short	(.L_55 - .L_54)


	//   ....[0]....
.L_54:
        /*001c*/ 	.word	0x00000010


	//----- nvinfo : EIATTR_SW_WAR
	.align		4
.L_55:
        /*0020*/ 	.byte	0x04, 0x36
        /*0022*/ 	.short	(.L_57 - .L_56)
.L_56:
        /*0024*/ 	.word	0x00000008
.L_57:


//--------------------- .nv.callgraph             --------------------------
	.section	.nv.callgraph,"",@"SHT_CUDA_CALLGRAPH"
	.align	4
	.sectionentsize	8
	.align		4
        /*0000*/ 	.word	0x00000000
	.align		4
        /*0004*/ 	.word	0xffffffff
	.align		4
        /*0008*/ 	.word	0x00000000
	.align		4
        /*000c*/ 	.word	0xfffffffe
	.align		4
        /*0010*/ 	.word	0x00000000
	.align		4
        /*0014*/ 	.word	0xfffffffd
	.align		4
        /*0018*/ 	.word	0x00000000
	.align		4
        /*001c*/ 	.word	0xfffffffc


//--------------------- .text._Z11floattohalfPfP6__halfl --------------------------
	.section	.text._Z11floattohalfPfP6__halfl,"ax",@progbits
	.align	128
        .global         _Z11floattohalfPfP6__halfl
        .type           _Z11floattohalfPfP6__halfl,@function
        .size           _Z11floattohalfPfP6__halfl,(.L_x_7 - _Z11floattohalfPfP6__halfl)
        .other          _Z11floattohalfPfP6__halfl,@"STO_CUDA_ENTRY STV_DEFAULT"
_Z11floattohalfPfP6__halfl:
.text._Z11floattohalfPfP6__halfl:
[----:B------:R-:W-:Y:S01]  /*0000*/  LDC R1, c[0x0][0x37c] ;  /* 0x0000df00ff017b82 */ /* 0x000fe20000000800 */
[----:B------:R-:W0:Y:S07]  /*0010*/  S2R R3, SR_TID.X ;  /* 0x0000000000037919 */ /* 0x000e2e0000002100 */
[----:B------:R-:W0:Y:S01]  /*0020*/  S2UR UR4, SR_CTAID.X ;  /* 0x00000000000479c3 */ /* 0x000e220000002500 */
[----:B------:R-:W1:Y:S01]  /*0030*/  LDCU.64 UR6, c[0x0][0x390] ;  /* 0x00007200ff0677ac */ /* 0x000e620008000a00 */
[----:B------:R-:W-:Y:S06]  /*0040*/  BSSY.RECONVERGENT B0, `(.L_x_0) ;  /* 0x000000f000007945 */ /* 0x000fec0003800200 */
[----:B------:R-:W0:Y:S02]  /*0050*/  LDC R0, c[0x0][0x360] ;  /* 0x0000d800ff007b82 */ /* 0x000e240000000800 */
[----:B0-----:R-:W-:-:S05]  /*0060*/  IMAD R0, R0, UR4, R3 ;  /* 0x0000000400007c24 */ /* 0x001fca000f8e0203 */
[----:B-1----:R-:W-:-:S04]  /*0070*/  ISETP.GE.U32.AND P0, PT, R0, UR6, PT ;  /* 0x0000000600007c0c */ /* 0x002fc8000bf06070 */
[----:B------:R-:W-:-:S13]  /*0080*/  ISETP.GE.AND.EX P0, PT, RZ, UR7, PT, P0 ;  /* 0x00000007ff007c0c */ /* 0x000fda000bf06300 */
[----:B------:R-:W-:Y:S05]  /*0090*/  @P0 BRA `(.L_x_1) ;  /* 0x0000000000240947 */ /* 0x000fea0003800000 */
[----:B------:R-:W0:Y:S01]  /*00a0*/  LDCU.128 UR8, c[0x0][0x380] ;  /* 0x00007000ff0877ac */ /* 0x000e220008000c00 */
[----:B------:R-:W1:Y:S01]  /*00b0*/  LDCU.64 UR4, c[0x0][0x358] ;  /* 0x00006b00ff0477ac */ /* 0x000e620008000a00 */
[----:B0-----:R-:W-:-:S04]  /*00c0*/  LEA R2, P0, R0, UR8, 0x2 ;  /* 0x0000000800027c11 */ /* 0x001fc8000f8010ff */
[----:B------:R-:W-:-:S05]  /*00d0*/  LEA.HI.X R3, R0, UR9, RZ, 0x2, P0 ;  /* 0x0000000900037c11 */ /* 0x000fca00080f14ff */
[----:B-1----:R-:W2:Y:S01]  /*00e0*/  LDG.E R2, desc[UR4][R2.64] ;  /* 0x0000000402027981 */ /* 0x002ea2000c1e1900 */
[----:B------:R-:W-:-:S04]  /*00f0*/  LEA R4, P0, R0, UR10, 0x1 ;  /* 0x0000000a00047c11 */ /* 0x000fc8000f8008ff */
[----:B------:R-:W-:Y:S02]  /*0100*/  LEA.HI.X R5, R0, UR11, RZ, 0x1, P0 ;  /* 0x0000000b00057c11 */ /* 0x000fe400080f0cff */
[----:B--2---:R-:W-:-:S05]  /*0110*/  F2FP.F16.F32.PACK_AB R3, RZ, R2 ;  /* 0x00000002ff03723e */ /* 0x004fca00000000ff */
[----:B------:R0:W-:Y:S02]  /*0120*/  STG.E.U16 desc[UR4][R4.64], R3 ;  /* 0x0000000304007986 */ /* 0x0001e4000c101504 */
.L_x_1:
[----:B------:R-:W-:Y:S05]  /*0130*/  BSYNC.RECONVERGENT B0 ;  /* 0x0000000000007941 */ /* 0x000fea0003800200 */
.L_x_0:
[----:B------:R-:W-:Y:S06]  /*0140*/  BAR.SYNC.DEFER_BLOCKING 0x0 ;  /* 0x0000000000007b1d */ /* 0x000fec0000010000 */
[----:B------:R-:W-:Y:S05]  /*0150*/  EXIT ;  /* 0x000000000000794d */ /* 0x000fea0003800000 */
.L_x_2:
[----:B------:R-:W-:-:S00]  /*0160*/  BRA `(.L_x_2) ;  /* 0xfffffffc00fc7947 */ /* 0x000fc0000383ffff */
[----:B------:R-:W-:-:S00]  /*0170*/  NOP ;  /* 0x0000000000007918 */ /* 0x000fc00000000000 */
        /* <DEDUP_REMOVED lines=8> */
.L_x_7:


//--------------------- .text._Z25matrixInvertColumn_kernelPfS_ii --------------------------
	.section	.text._Z25matrixInvertColumn_kernelPfS_ii,"ax",@progbits
	.align	128
        .global         _Z25matrixInvertColumn_kernelPfS_ii
        .type           _Z25matrixInvertColumn_kernelPfS_ii,@function
        .size           _Z25matrixInvertColumn_kernelPfS_ii,(.L_x_8 - _Z25matrixInvertColumn_kernelPfS_ii)
        .other          _Z25matrixInvertColumn_kernelPfS_ii,@"STO_CUDA_ENTRY STV_DEFAULT"
_Z25matrixInvertColumn_kernelPfS_ii:
.text._Z25matrixInvertColumn_kernelPfS_ii:
[----:B------:R-:W-:Y:S01]  /*0000*/  LDC R1, c[0x0][0x37c] ;  /* 0x0000df00ff017b82 */ /* 0x000fe20000000800 */
[----:B------:R-:W0:Y:S07]  /*0010*/  S2R R0, SR_TID.X ;  /* 0x0000000000007919 */ /* 0x000e2e0000002100 */
[----:B------:R-:W0:Y:S01]  /*0020*/  S2UR UR4, SR_CTAID.X ;  /* 0x00000000000479c3 */ /* 0x000e220000002500 */
[----:B------:R-:W-:Y:S07]  /*0030*/  BSSY.RECONVERGENT B0, `(.L_x_3) ;  /* 0x000002b000007945 */ /* 0x000fee0003800200 */
[----:B------:R-:W0:Y:S08]  /*0040*/  LDC R5, c[0x0][0x360] ;  /* 0x0000d800ff057b82 */ /* 0x000e300000000800 */
[----:B------:R-:W1:Y:S01]  /*0050*/  LDC.64 R2, c[0x0][0x390] ;  /* 0x0000e400ff027b82 */ /* 0x000e620000000a00 */
[----:B0-----:R-:W-:-:S02]  /*0060*/  IMAD R5, R5, UR4, R0 ;  /* 0x0000000405057c24 */ /* 0x001fc4000f8e0200 */
[----:B-1----:R-:W-:-:S05]  /*0070*/  IMAD R0, R3, R2, RZ ;  /* 0x0000000203007224 */ /* 0x002fca00078e02ff */
[----:B------:R-:W-:-:S13]  /*0080*/  ISETP.GE.AND P0, PT, R5, R0, PT ;  /* 0x000000000500720c */ /* 0x000fda0003f06270 */
[----:B------:R-:W-:Y:S05]  /*0090*/  @P0 BRA `(.L_x_4) ;  /* 0x0000000000900947 */ /* 0x000fea0003800000 */
[----:B------:R-:W-:Y:S01]  /*00a0*/  IABS R3, R2 ;  /* 0x0000000200037213 */ /* 0x000fe20000000000 */
[----:B------:R-:W0:Y:S03]  /*00b0*/  LDCU.64 UR4, c[0x0][0x358] ;  /* 0x00006b00ff0477ac */ /* 0x000e260008000a00 */
[----:B------:R-:W1:Y:S08]  /*00c0*/  I2F.RP R0, R3 ;  /* 0x0000000300007306 */ /* 0x000e700000209400 */
[----:B-1----:R-:W1:Y:S02]  /*00d0*/  MUFU.RCP R0, R0 ;  /* 0x0000000000007308 */ /* 0x002e640000001000 */
[----:B-1----:R-:W-:-:S06]  /*00e0*/  IADD3 R6, PT, PT, R0, 0xffffffe, RZ ;  /* 0x0ffffffe00067810 */ /* 0x002fcc0007ffe0ff */
[----:B------:R1:W2:Y:S02]  /*00f0*/  F2I.FTZ.U32.TRUNC.NTZ R7, R6 ;  /* 0x0000000600077305 */ /* 0x0002a4000021f000 */
[----:B-1----:R-:W-:Y:S01]  /*0100*/  IMAD.MOV.U32 R6, RZ, RZ, RZ ;  /* 0x000000ffff067224 */ /* 0x002fe200078e00ff */
[----:B--2---:R-:W-:-:S05]  /*0110*/  IADD3 R4, PT, PT, RZ, -R7, RZ ;  /* 0x80000007ff047210 */ /* 0x004fca0007ffe0ff */
[----:B------:R-:W-:Y:S01]  /*0120*/  IMAD R9, R4, R3, RZ ;  /* 0x0000000304097224 */ /* 0x000fe200078e02ff */
[----:B------:R-:W-:-:S03]  /*0130*/  IABS R4, R5 ;  /* 0x0000000500047213 */ /* 0x000fc60000000000 */
[----:B------:R-:W-:-:S06]  /*0140*/  IMAD.HI.U32 R7, R7, R9, R6 ;  /* 0x0000000907077227 */ /* 0x000fcc00078e0006 */
[----:B------:R-:W-:-:S05]  /*0150*/  IMAD.HI.U32 R7, R7, R4, RZ ;  /* 0x0000000407077227 */ /* 0x000fca00078e00ff */
[----:B------:R-:W-:-:S05]  /*0160*/  IADD3 R0, PT, PT, -R7, RZ, RZ ;  /* 0x000000ff07007210 */ /* 0x000fca0007ffe1ff */
[----:B------:R-:W-:-:S05]  /*0170*/  IMAD R0, R3, R0, R4 ;  /* 0x0000000003007224 */ /* 0x000fca00078e0204 */
[----:B------:R-:W-:-:S13]  /*0180*/  ISETP.GT.U32.AND P2, PT, R3, R0, PT ;  /* 0x000000000300720c */ /* 0x000fda0003f44070 */
[----:B------:R-:W-:Y:S01]  /*0190*/  @!P2 IMAD.IADD R0, R0, 0x1, -R3 ;  /* 0x000000010000a824 */ /* 0x000fe200078e0a03 */
[----:B------:R-:W-:Y:S02]  /*01a0*/  @!P2 IADD3 R7, PT, PT, R7, 0x1, RZ ;  /* 0x000000010707a810 */ /* 0x000fe40007ffe0ff */
[----:B------:R-:W-:Y:S02]  /*01b0*/  ISETP.NE.AND P2, PT, R2, RZ, PT ;  /* 0x000000ff0200720c */ /* 0x000fe40003f45270 */
[----:B------:R-:W-:Y:S02]  /*01c0*/  ISETP.GE.U32.AND P0, PT, R0, R3, PT ;  /* 0x000000030000720c */ /* 0x000fe40003f06070 */
[----:B------:R-:W-:-:S04]  /*01d0*/  LOP3.LUT R0, R5, R2, RZ, 0x3c, !PT ;  /* 0x0000000205007212 */ /* 0x000fc800078e3cff */
[----:B------:R-:W-:-:S07]  /*01e0*/  ISETP.GE.AND P1, PT, R0, RZ, PT ;  /* 0x000000ff0000720c */ /* 0x000fce0003f26270 */
[----:B------:R-:W-:-:S05]  /*01f0*/  @P0 VIADD R7, R7, 0x1 ;  /* 0x0000000107070836 */ /* 0x000fca0000000000 */
[----:B------:R-:W-:Y:S02]  /*0200*/  MOV R0, R7 ;  /* 0x0000000700007202 */ /* 0x000fe40000000f00 */
[----:B------:R-:W1:Y:S03]  /*0210*/  LDC.64 R6, c[0x0][0x380] ;  /* 0x0000e000ff067b82 */ /* 0x000e660000000a00 */
[----:B------:R-:W-:Y:S01]  /*0220*/  @!P1 IMAD.MOV R0, RZ, RZ, -R0 ;  /* 0x000000ffff009224 */ /* 0x000fe200078e0a00 */
[----:B------:R-:W-:-:S04]  /*0230*/  @!P2 LOP3.LUT R0, RZ, R2, RZ, 0x33, !PT ;  /* 0x00000002ff00a212 */ /* 0x000fc800078e33ff */
[----:B------:R-:W-:Y:S02]  /*0240*/  LOP3.LUT R3, RZ, R0, RZ, 0x33, !PT ;  /* 0x00000000ff037212 */ /* 0x000fe400078e33ff */
[----:B------:R-:W-:-:S03]  /*0250*/  IADD3 R4, PT, PT, -R0, RZ, RZ ;  /* 0x000000ff00047210 */ /* 0x000fc60007ffe1ff */
[----:B------:R-:W-:Y:S02]  /*0260*/  IMAD.IADD R0, R3, 0x1, R2 ;  /* 0x0000000103007824 */ /* 0x000fe400078e0202 */
[----:B------:R-:W-:-:S04]  /*0270*/  IMAD R3, R2, R4, R5 ;  /* 0x0000000402037224 */ /* 0x000fc800078e0205 */
[----:B------:R-:W-:-:S04]  /*0280*/  IMAD R3, R0, R2, R3 ;  /* 0x0000000200037224 */ /* 0x000fc800078e0203 */
[----:B-1----:R-:W-:Y:S02]  /*0290*/  IMAD.WIDE R2, R3, 0x4, R6 ;  /* 0x0000000403027825 */ /* 0x002fe400078e0206 */
[----:B------:R-:W1:Y:S04]  /*02a0*/  LDC.64 R6, c[0x0][0x388] ;  /* 0x0000e200ff067b82 */ /* 0x000e680000000a00 */
[----:B0-----:R-:W2:Y:S01]  /*02b0*/  LDG.E R3, desc[UR4][R2.64] ;  /* 0x0000000402037981 */ /* 0x001ea2000c1e1900 */
[----:B-1----:R-:W-:-:S05]  /*02c0*/  IMAD.WIDE R4, R5, 0x4, R6 ;  /* 0x0000000405047825 */ /* 0x002fca00078e0206 */
[----:B--2---:R0:W-:Y:S02]  /*02d0*/  STG.E desc[UR4][R4.64], R3 ;  /* 0x0000000304007986 */ /* 0x0041e4000c101904 */
.L_x_4:
[----:B------:R-:W-:Y:S05]  /*02e0*/  BSYNC.RECONVERGENT B0 ;  /* 0x0000000000007941 */ /* 0x000fea0003800200 */
.L_x_3:
[----:B------:R-:W-:Y:S06]  /*02f0*/  BAR.SYNC.DEFER_BLOCKING 0x0 ;  /* 0x0000000000007b1d */ /* 0x000fec0000010000 */
[----:B------:R-:W-:Y:S05]  /*0300*/  EXIT ;  /* 0x000000000000794d */ /* 0x000fea0003800000 */
.L_x_5:
        /* <DEDUP_REMOVED lines=15> */
.L_x_8:


//--------------------- .text._Z6warmupv          --------------------------
	.section	.text._Z6warmupv,"ax",@progbits
	.align	128
        .global         _Z6warmupv
        .type           _Z6warmupv,@function
        .size           _Z6warmupv,(.L_x_9 - _Z6warmupv)
        .other          _Z6warmupv,@"STO_CUDA_ENTRY STV_DEFAULT"
_Z6warmupv:
.text._Z6warmupv:
[----:B------:R-:W-:Y:S01]  /*0000*/  LDC R1, c[0x0][0x37c] ;  /* 0x0000df00ff017b82 */ /* 0x000fe20000000800 */
[----:B------:R-:W-:Y:S05]  /*0010*/  EXIT ;  /* 0x000000000000794d */ /* 0x000fea0003800000 */
.L_x_6:
        /* <DEDUP_REMOVED lines=14> */
.L_x_9:


//--------------------- .nv.shared.reserved.0     --------------------------
	.section	.nv.shared.reserved.0,"aw",@nobits
	.weak		__nv_reservedSMEM_offset_0_alias
	.size		__nv_reservedSMEM_offset_0_alias, 0, 64
	.other		__nv_reservedSMEM_offset_0_alias,@"STO_CUDA_RESERVED_SHARED STV_DEFAULT"
__nv_reservedSMEM_offset_0_alias:
	.zero		0
	.zero		64


//--------------------- .nv.constant0._Z11floattohalfPfP6__halfl --------------------------
	.section	.nv.constant0._Z11floattohalfPfP6__halfl,"a",@progbits
	.sectionflags	@""
	.align	4
.nv.constant0._Z11floattohalfPfP6__halfl:
	.zero		920


//--------------------- .nv.constant0._Z25matrixInvertColumn_kernelPfS_ii --------------------------
	.section	.nv.constant0._Z25matrixInvertColumn_kernelPfS_ii,"a",@progbits
	.sectionflags	@""
	.align	4
.nv.constant0._Z25matrixInvertColumn_kernelPfS_ii:
	.zero		920


//--------------------- .nv.constant0._Z6warmupv  --------------------------
	.section	.nv.constant0._Z6warmupv,"a",@progbits
	.sectionflags	@""
	.align	4
.nv.constant0._Z6warmupv:
	.zero		896


//--------------------- SYMBOLS --------------------------

	.type		.nv.reservedSmem.offset0,@object
	.size		.nv.reservedSmem.offset0,0x4
